//
// Generated by NVIDIA NVVM Compiler
//
// Compiler Build ID: CL-36424714
// Cuda compilation tools, release 13.0, V13.0.88
// Based on NVVM 20.0.0
//

.version 9.0
.target sm_100
.address_size 64

	// .globl	random_matrix

.visible .entry random_matrix(
	.param .u32 random_matrix_param_0
)
{


	ret;

}


// ===== COMPILED SASS (sm_100) =====

	.target	sm_100

	.elftype	@"ET_EXEC"


//--------------------- .note.nv.tkinfo           --------------------------
	.section	.note.nv.tkinfo,"",@"SHT_NOTE"
	.sectionflags	@"SHF_NOTE_NV_TKINFO"
	.tkinfo
        /*0018*/ 	.word	0x00000002
        /*0030*/ 	.string	""
        /*0030*/ 	.string	"ptxas"
        /*0030*/ 	.string	"Cuda compilation tools, release 13.0, V13.0.88"
        /*0030*/ 	.string	"Build cuda_13.0.r13.0/compiler.36424714_0"
        /*0030*/ 	.string	"-arch sm_100 -m 64 "



//--------------------- .note.nv.cuinfo           --------------------------
	.section	.note.nv.cuinfo,"",@"SHT_NOTE"
	.sectionflags	@"SHF_NOTE_NV_CUINFO"
        /*0018*/ 	.short	0x0002
        /*001a*/ 	.short	0x0064
        /*001c*/ 	.short	0x0082
	.zero		2


//--------------------- .nv.info                  --------------------------
	.section	.nv.info,"",@"SHT_CUDA_INFO"
	.align	4


	//----- nvinfo : EIATTR_REGCOUNT
	.align		4
        /*0000*/ 	.byte	0x04, 0x2f
        /*0002*/ 	.short	(.L_1 - .L_0)
	.align		4
.L_0:
        /*0004*/ 	.word	index@(random_matrix)
        /*0008*/ 	.word	0x00000004


	//----- nvinfo : EIATTR_FRAME_SIZE
	.align		4
.L_1:
        /*000c*/ 	.byte	0x04, 0x11
        /*000e*/ 	.short	(.L_3 - .L_2)
	.align		4
.L_2:
        /*0010*/ 	.word	index@(random_matrix)
        /*0014*/ 	.word	0x00000000


	//----- nvinfo : EIATTR_MIN_STACK_SIZE
	.align		4
.L_3:
        /*0018*/ 	.byte	0x04, 0x12
        /*001a*/ 	.short	(.L_5 - .L_4)
	.align		4
.L_4:
        /*001c*/ 	.word	index@(random_matrix)
        /*0020*/ 	.word	0x00000000
.L_5:


//--------------------- .nv.compat                --------------------------
	.section	.nv.compat,"",@"SHT_CUDA_COMPAT_INFO"
	.align	4
        /*0000*/ 	.byte	0x02, 0x09, 0x00, 0x00, 0x02, 0x02, 0x01, 0x00, 0x02, 0x05, 0x05, 0x00, 0x03, 0x07, 0x01, 0x01
        /*0010*/ 	.byte	0x02, 0x03, 0x00, 0x00, 0x02, 0x06, 0x01, 0x00, 0x04, 0x0b, 0x08, 0x00, 0x09, 0x00, 0x00, 0x00
        /*0020*/ 	.byte	0x00, 0x00, 0x00, 0x00


//--------------------- .nv.info.random_matrix    --------------------------
	.section	.nv.info.random_matrix,"",@"SHT_CUDA_INFO"
	.sectionflags	@""
	.align	4


	//----- nvinfo : EIATTR_CUDA_API_VERSION
	.align		4
        /*0000*/ 	.byte	0x04, 0x37
        /*0002*/ 	.short	(.L_7 - .L_6)
.L_6:
        /*0004*/ 	.word	0x00000082


	//----- nvinfo : EIATTR_KPARAM_INFO
	.align		4
.L_7:
        /*0008*/ 	.byte	0x04, 0x17
        /*000a*/ 	.short	(.L_9 - .L_8)
.L_8:
        /*000c*/ 	.word	0x00000000
        /*0010*/ 	.short	0x0000
        /*0012*/ 	.short	0x0000
        /*0014*/ 	.byte	0x00, 0xf0, 0x11, 0x00


	//----- nvinfo : EIATTR_SPARSE_MMA_MASK
	.align		4
.L_9:
        /*0018*/ 	.byte	0x03, 0x50
        /*001a*/ 	.short	0x0000


	//----- nvinfo : EIATTR_MAXREG_COUNT
	.align		4
        /*001c*/ 	.byte	0x03, 0x1b
        /*001e*/ 	.short	0x00ff


	//----- nvinfo : EIATTR_MERCURY_ISA_VERSION
	.align		4
        /*0020*/ 	.byte	0x03, 0x5f
        /*0022*/ 	.short	0x0101


	//----- nvinfo : EIATTR_VRC_CTA_INIT_COUNT
	.align		4
        /*0024*/ 	.byte	0x02, 0x4a
	.zero		1
	.zero		1


	//----- nvinfo : EIATTR_EXIT_INSTR_OFFSETS
	.align		4
        /*0028*/ 	.byte	0x04, 0x1c
        /*002a*/ 	.short	(.L_11 - .L_10)


	//   ....[0]....
.L_10:
        /*002c*/ 	.word	0x00000010


	//----- nvinfo : EIATTR_CBANK_PARAM_SIZE
	.align		4
.L_11:
        /*0030*/ 	.byte	0x03, 0x19
        /*0032*/ 	.short	0x0004


	//----- nvinfo : EIATTR_PARAM_CBANK
	.align		4
        /*0034*/ 	.byte	0x04, 0x0a
        /*0036*/ 	.short	(.L_13 - .L_12)
	.align		4
.L_12:
        /*0038*/ 	.word	index@(.nv.constant0.random_matrix)
        /*003c*/ 	.short	0x0380
        /*003e*/ 	.short	0x0004


	//----- nvinfo : EIATTR_SW_WAR
	.align		4
.L_13:
        /*0040*/ 	.byte	0x04, 0x36
        /*0042*/ 	.short	(.L_15 - .L_14)
.L_14:
        /*0044*/ 	.word	0x00000008
.L_15:


//--------------------- .nv.callgraph             --------------------------
	.section	.nv.callgraph,"",@"SHT_CUDA_CALLGRAPH"
	.align	4
	.sectionentsize	8
	.align		4
        /*0000*/ 	.word	0x00000000
	.align		4
        /*0004*/ 	.word	0xffffffff
	.align		4
        /*0008*/ 	.word	0x00000000
	.align		4
        /*000c*/ 	.word	0xfffffffe
	.align		4
        /*0010*/ 	.word	0x00000000
	.align		4
        /*0014*/ 	.word	0xfffffffd
	.align		4
        /*0018*/ 	.word	0x00000000
	.align		4
        /*001c*/ 	.word	0xfffffffc


//--------------------- .text.random_matrix       --------------------------
	.section	.text.random_matrix,"ax",@progbits
	.align	128
        .global         random_matrix
        .type           random_matrix,@function
        .size           random_matrix,(.L_x_1 - random_matrix)
        .other          random_matrix,@"STO_CUDA_ENTRY STV_DEFAULT"
random_matrix:
.text.random_matrix:
[----:B------:R-:W-:Y:S01]  /*0000*/  LDC R1, c[0x0][0x37c] ;  /* 0x0000df00ff017b82 */ /* 0x000fe20000000800 */
[----:B------:R-:W-:Y:S05]  /*0010*/  EXIT ;  /* 0x000000000000794d */ /* 0x000fea0003800000 */
.L_x_0:
[----:B------:R-:W-:-:S00]  /*0020*/  BRA `(.L_x_0) ;  /* 0xfffffffc00fc7947 */ /* 0x000fc0000383ffff */
[----:B------:R-:W-:-:S00]  /*0030*/  NOP ;  /* 0x0000000000007918 */ /* 0x000fc00000000000 */
        /* <DEDUP_REMOVED lines=12> */
.L_x_1:


//--------------------- .nv.shared.reserved.0     --------------------------
	.section	.nv.shared.reserved.0,"aw",@nobits
	.weak		__nv_reservedSMEM_offset_0_alias
	.size		__nv_reservedSMEM_offset_0_alias, 0, 64
	.other		__nv_reservedSMEM_offset_0_alias,@"STO_CUDA_RESERVED_SHARED STV_DEFAULT"
__nv_reservedSMEM_offset_0_alias:
	.zero		0
	.zero		64


//--------------------- .nv.constant0.random_matrix --------------------------
	.section	.nv.constant0.random_matrix,"a",@progbits
	.sectionflags	@""
	.align	4
.nv.constant0.random_matrix:
	.zero		900


//--------------------- SYMBOLS --------------------------

	.type		.nv.reservedSmem.offset0,@object
	.size		.nv.reservedSmem.offset0,0x4
